//
// Generated by NVIDIA NVVM Compiler
//
// Compiler Build ID: CL-36424714
// Cuda compilation tools, release 13.0, V13.0.88
// Based on NVVM 20.0.0
//

.version 9.0
.target sm_100
.address_size 64

	// .globl	_Z9memkernelPjS_S_
// _ZZ9memkernelPjS_S_E4psum has been demoted
// _ZZ10cudasanityPjjE4psum has been demoted

.visible .entry _Z9memkernelPjS_S_(
	.param .u64 .ptr .align 1 _Z9memkernelPjS_S__param_0,
	.param .u64 .ptr .align 1 _Z9memkernelPjS_S__param_1,
	.param .u64 .ptr .align 1 _Z9memkernelPjS_S__param_2
)
{
	.reg .pred 	%p<11>;
	.reg .b32 	%r<34>;
	.reg .b64 	%rd<39>;
	// demoted variable
	.shared .align 4 .b8 _ZZ9memkernelPjS_S_E4psum[256];
	ld.param.u64 	%rd18, [_Z9memkernelPjS_S__param_0];
	ld.param.u64 	%rd19, [_Z9memkernelPjS_S__param_1];
	ld.param.u64 	%rd20, [_Z9memkernelPjS_S__param_2];
	cvta.to.global.u64 	%rd21, %rd20;
	cvta.to.global.u64 	%rd1, %rd19;
	cvta.to.global.u64 	%rd36, %rd18;
	mov.u32 	%r1, %tid.x;
	mul.wide.u32 	%rd22, %r1, 4;
	add.s64 	%rd3, %rd21, %rd22;
	ld.global.u32 	%r29, [%rd3];
	shl.b32 	%r18, %r1, 2;
	mov.u32 	%r19, _ZZ9memkernelPjS_S_E4psum;
	add.s32 	%r3, %r19, %r18;
	st.shared.u32 	[%r3], %r29;
	add.s64 	%rd23, %rd36, %rd22;
	setp.ge.u64 	%p1, %rd23, %rd1;
	@%p1 bra 	$L__BB0_17;
	add.s64 	%rd24, %rd22, %rd36;
	add.s64 	%rd25, %rd24, 256;
	max.u64 	%rd26, %rd1, %rd25;
	not.b64 	%rd27, %rd36;
	add.s64 	%rd28, %rd26, %rd27;
	sub.s64 	%rd5, %rd28, %rd22;
	and.b64  	%rd29, %rd5, 768;
	setp.eq.s64 	%p2, %rd29, 768;
	@%p2 bra 	$L__BB0_6;
	shr.u64 	%rd30, %rd5, 8;
	add.s64 	%rd31, %rd30, 1;
	and.b64  	%rd32, %rd31, 3;
	neg.s64 	%rd34, %rd32;
$L__BB0_3:
	.pragma "nounroll";
	add.s64 	%rd33, %rd36, %rd22;
	ld.global.u32 	%r20, [%rd33];
	setp.eq.s32 	%p3, %r20, 0;
	@%p3 bra 	$L__BB0_5;
	add.s32 	%r29, %r29, 1;
	st.shared.u32 	[%r3], %r29;
$L__BB0_5:
	add.s64 	%rd36, %rd36, 256;
	add.s64 	%rd34, %rd34, 1;
	setp.ne.s64 	%p4, %rd34, 0;
	@%p4 bra 	$L__BB0_3;
$L__BB0_6:
	setp.lt.u64 	%p5, %rd5, 768;
	@%p5 bra 	$L__BB0_17;
	add.s64 	%rd38, %rd36, %rd22;
	add.s64 	%rd37, %rd38, 512;
$L__BB0_8:
	ld.global.u32 	%r21, [%rd37+-512];
	setp.eq.s32 	%p6, %r21, 0;
	@%p6 bra 	$L__BB0_10;
	add.s32 	%r29, %r29, 1;
	st.shared.u32 	[%r3], %r29;
$L__BB0_10:
	ld.global.u32 	%r22, [%rd37+-256];
	setp.eq.s32 	%p7, %r22, 0;
	@%p7 bra 	$L__BB0_12;
	add.s32 	%r29, %r29, 1;
	st.shared.u32 	[%r3], %r29;
$L__BB0_12:
	ld.global.u32 	%r23, [%rd37];
	setp.eq.s32 	%p8, %r23, 0;
	@%p8 bra 	$L__BB0_14;
	add.s32 	%r29, %r29, 1;
	st.shared.u32 	[%r3], %r29;
$L__BB0_14:
	ld.global.u32 	%r24, [%rd37+256];
	setp.eq.s32 	%p9, %r24, 0;
	@%p9 bra 	$L__BB0_16;
	add.s32 	%r29, %r29, 1;
	st.shared.u32 	[%r3], %r29;
$L__BB0_16:
	add.s64 	%rd38, %rd38, 1024;
	add.s64 	%rd37, %rd37, 1024;
	setp.lt.u64 	%p10, %rd38, %rd1;
	@%p10 bra 	$L__BB0_8;
$L__BB0_17:
	st.global.u32 	[%rd3], %r29;
	bar.sync 	0;
	ret;

}
	// .globl	_Z10cudasanityPjj
.visible .entry _Z10cudasanityPjj(
	.param .u64 .ptr .align 1 _Z10cudasanityPjj_param_0,
	.param .u32 _Z10cudasanityPjj_param_1
)
{
	.reg .b32 	%r<6>;
	.reg .b64 	%rd<5>;
	// demoted variable
	.shared .align 4 .b8 _ZZ10cudasanityPjjE4psum[256];
	ld.param.u64 	%rd1, [_Z10cudasanityPjj_param_0];
	ld.param.u32 	%r1, [_Z10cudasanityPjj_param_1];
	cvta.to.global.u64 	%rd2, %rd1;
	mov.u32 	%r2, %tid.x;
	mul.wide.u32 	%rd3, %r2, 4;
	add.s64 	%rd4, %rd2, %rd3;
	shl.b32 	%r3, %r2, 2;
	mov.u32 	%r4, _ZZ10cudasanityPjjE4psum;
	add.s32 	%r5, %r4, %r3;
	st.shared.u32 	[%r5], %r1;
	st.global.u32 	[%rd4], %r1;
	ret;

}


// ===== COMPILED SASS (sm_100) =====

	.target	sm_100

	.elftype	@"ET_EXEC"


//--------------------- .note.nv.tkinfo           --------------------------
	.section	.note.nv.tkinfo,"",@"SHT_NOTE"
	.sectionflags	@"SHF_NOTE_NV_TKINFO"
	.tkinfo
        /*0018*/ 	.word	0x00000002
        /*0030*/ 	.string	""
        /*0030*/ 	.string	"ptxas"
        /*0030*/ 	.string	"Cuda compilation tools, release 13.0, V13.0.88"
        /*0030*/ 	.string	"Build cuda_13.0.r13.0/compiler.36424714_0"
        /*0030*/ 	.string	"-arch sm_100 -m 64 "



//--------------------- .note.nv.cuinfo           --------------------------
	.section	.note.nv.cuinfo,"",@"SHT_NOTE"
	.sectionflags	@"SHF_NOTE_NV_CUINFO"
        /*0018*/ 	.short	0x0002
        /*001a*/ 	.short	0x0064
        /*001c*/ 	.short	0x0082
	.zero		2


//--------------------- .nv.info                  --------------------------
	.section	.nv.info,"",@"SHT_CUDA_INFO"
	.align	4


	//----- nvinfo : EIATTR_REGCOUNT
	.align		4
        /*0000*/ 	.byte	0x04, 0x2f
        /*0002*/ 	.short	(.L_1 - .L_0)
	.align		4
.L_0:
        /*0004*/ 	.word	index@(_Z9memkernelPjS_S_)
        /*0008*/ 	.word	0x0000001d


	//----- nvinfo : EIATTR_FRAME_SIZE
	.align		4
.L_1:
        /*000c*/ 	.byte	0x04, 0x11
        /*000e*/ 	.short	(.L_3 - .L_2)
	.align		4
.L_2:
        /*0010*/ 	.word	index@(_Z9memkernelPjS_S_)
        /*0014*/ 	.word	0x00000000


	//----- nvinfo : EIATTR_REGCOUNT
	.align		4
.L_3:
        /*0018*/ 	.byte	0x04, 0x2f
        /*001a*/ 	.short	(.L_5 - .L_4)
	.align		4
.L_4:
        /*001c*/ 	.word	index@(_Z10cudasanityPjj)
        /*0020*/ 	.word	0x0000000a


	//----- nvinfo : EIATTR_FRAME_SIZE
	.align		4
.L_5:
        /*0024*/ 	.byte	0x04, 0x11
        /*0026*/ 	.short	(.L_7 - .L_6)
	.align		4
.L_6:
        /*0028*/ 	.word	index@(_Z10cudasanityPjj)
        /*002c*/ 	.word	0x00000000


	//----- nvinfo : EIATTR_MIN_STACK_SIZE
	.align		4
.L_7:
        /*0030*/ 	.byte	0x04, 0x12
        /*0032*/ 	.short	(.L_9 - .L_8)
	.align		4
.L_8:
        /*0034*/ 	.word	index@(_Z10cudasanityPjj)
        /*0038*/ 	.word	0x00000000


	//----- nvinfo : EIATTR_MIN_STACK_SIZE
	.align		4
.L_9:
        /*003c*/ 	.byte	0x04, 0x12
        /*003e*/ 	.short	(.L_11 - .L_10)
	.align		4
.L_10:
        /*0040*/ 	.word	index@(_Z9memkernelPjS_S_)
        /*0044*/ 	.word	0x00000000
.L_11:


//--------------------- .nv.compat                --------------------------
	.section	.nv.compat,"",@"SHT_CUDA_COMPAT_INFO"
	.align	4
        /*0000*/ 	.byte	0x02, 0x09, 0x00, 0x00, 0x02, 0x02, 0x01, 0x00, 0x02, 0x05, 0x05, 0x00, 0x03, 0x07, 0x01, 0x01
        /*0010*/ 	.byte	0x02, 0x03, 0x00, 0x00, 0x02, 0x06, 0x01, 0x00, 0x04, 0x0b, 0x08, 0x00, 0x09, 0x00, 0x00, 0x00
        /*0020*/ 	.byte	0x00, 0x00, 0x00, 0x00


//--------------------- .nv.info._Z10cudasanityPjj --------------------------
	.section	.nv.info._Z10cudasanityPjj,"",@"SHT_CUDA_INFO"
	.sectionflags	@""
	.align	4


	//----- nvinfo : EIATTR_CUDA_API_VERSION
	.align		4
        /*0000*/ 	.byte	0x04, 0x37
        /*0002*/ 	.short	(.L_13 - .L_12)
.L_12:
        /*0004*/ 	.word	0x00000082


	//----- nvinfo : EIATTR_KPARAM_INFO
	.align		4
.L_13:
        /*0008*/ 	.byte	0x04, 0x17
        /*000a*/ 	.short	(.L_15 - .L_14)
.L_14:
        /*000c*/ 	.word	0x00000000
        /*0010*/ 	.short	0x0001
        /*0012*/ 	.short	0x0008
        /*0014*/ 	.byte	0x00, 0xf0, 0x11, 0x00


	//----- nvinfo : EIATTR_KPARAM_INFO
	.align		4
.L_15:
        /*0018*/ 	.byte	0x04, 0x17
        /*001a*/ 	.short	(.L_17 - .L_16)
.L_16:
        /*001c*/ 	.word	0x00000000
        /*0020*/ 	.short	0x0000
        /*0022*/ 	.short	0x0000
        /*0024*/ 	.byte	0x00, 0xf5, 0x21, 0x00


	//----- nvinfo : EIATTR_SPARSE_MMA_MASK
	.align		4
.L_17:
        /*0028*/ 	.byte	0x03, 0x50
        /*002a*/ 	.short	0x0000


	//----- nvinfo : EIATTR_MAXREG_COUNT
	.align		4
        /*002c*/ 	.byte	0x03, 0x1b
        /*002e*/ 	.short	0x00ff


	//----- nvinfo : EIATTR_MERCURY_ISA_VERSION
	.align		4
        /*0030*/ 	.byte	0x03, 0x5f
        /*0032*/ 	.short	0x0101


	//----- nvinfo : EIATTR_VRC_CTA_INIT_COUNT
	.align		4
        /*0034*/ 	.byte	0x02, 0x4a
	.zero		1
	.zero		1


	//----- nvinfo : EIATTR_EXIT_INSTR_OFFSETS
	.align		4
        /*0038*/ 	.byte	0x04, 0x1c
        /*003a*/ 	.short	(.L_19 - .L_18)


	//   ....[0]....
.L_18:
        /*003c*/ 	.word	0x000000c0


	//----- nvinfo : EIATTR_CBANK_PARAM_SIZE
	.align		4
.L_19:
        /*0040*/ 	.byte	0x03, 0x19
        /*0042*/ 	.short	0x000c


	//----- nvinfo : EIATTR_PARAM_CBANK
	.align		4
        /*0044*/ 	.byte	0x04, 0x0a
        /*0046*/ 	.short	(.L_21 - .L_20)
	.align		4
.L_20:
        /*0048*/ 	.word	index@(.nv.constant0._Z10cudasanityPjj)
        /*004c*/ 	.short	0x0380
        /*004e*/ 	.short	0x000c


	//----- nvinfo : EIATTR_SW_WAR
	.align		4
.L_21:
        /*0050*/ 	.byte	0x04, 0x36
        /*0052*/ 	.short	(.L_23 - .L_22)
.L_22:
        /*0054*/ 	.word	0x00000008
.L_23:


//--------------------- .nv.info._Z9memkernelPjS_S_ --------------------------
	.section	.nv.info._Z9memkernelPjS_S_,"",@"SHT_CUDA_INFO"
	.sectionflags	@""
	.align	4


	//----- nvinfo : EIATTR_CUDA_API_VERSION
	.align		4
        /*0000*/ 	.byte	0x04, 0x37
        /*0002*/ 	.short	(.L_25 - .L_24)
.L_24:
        /*0004*/ 	.word	0x00000082


	//----- nvinfo : EIATTR_KPARAM_INFO
	.align		4
.L_25:
        /*0008*/ 	.byte	0x04, 0x17
        /*000a*/ 	.short	(.L_27 - .L_26)
.L_26:
        /*000c*/ 	.word	0x00000000
        /*0010*/ 	.short	0x0002
        /*0012*/ 	.short	0x0010
        /*0014*/ 	.byte	0x00, 0xf5, 0x21, 0x00


	//----- nvinfo : EIATTR_KPARAM_INFO
	.align		4
.L_27:
        /*0018*/ 	.byte	0x04, 0x17
        /*001a*/ 	.short	(.L_29 - .L_28)
.L_28:
        /*001c*/ 	.word	0x00000000
        /*0020*/ 	.short	0x0001
        /*0022*/ 	.short	0x0008
        /*0024*/ 	.byte	0x00, 0xf5, 0x21, 0x00


	//----- nvinfo : EIATTR_KPARAM_INFO
	.align		4
.L_29:
        /*0028*/ 	.byte	0x04, 0x17
        /*002a*/ 	.short	(.L_31 - .L_30)
.L_30:
        /*002c*/ 	.word	0x00000000
        /*0030*/ 	.short	0x0000
        /*0032*/ 	.short	0x0000
        /*0034*/ 	.byte	0x00, 0xf5, 0x21, 0x00


	//----- nvinfo : EIATTR_SPARSE_MMA_MASK
	.align		4
.L_31:
        /*0038*/ 	.byte	0x03, 0x50
        /*003a*/ 	.short	0x0000


	//----- nvinfo : EIATTR_MAXREG_COUNT
	.align		4
        /*003c*/ 	.byte	0x03, 0x1b
        /*003e*/ 	.short	0x00ff


	//----- nvinfo : EIATTR_NUM_BARRIERS
	.align		4
        /*0040*/ 	.byte	0x02, 0x4c
        /*0042*/ 	.byte	0x01
	.zero		1


	//----- nvinfo : EIATTR_MERCURY_ISA_VERSION
	.align		4
        /*0044*/ 	.byte	0x03, 0x5f
        /*0046*/ 	.short	0x0101


	//----- nvinfo : EIATTR_VRC_CTA_INIT_COUNT
	.align		4
        /*0048*/ 	.byte	0x02, 0x4a
	.zero		1
	.zero		1


	//----- nvinfo : EIATTR_EXIT_INSTR_OFFSETS
	.align		4
        /*004c*/ 	.byte	0x04, 0x1c
        /*004e*/ 	.short	(.L_33 - .L_32)


	//   ....[0]....
.L_32:
        /*0050*/ 	.word	0x00000f80


	//----- nvinfo : EIATTR_CRS_STACK_SIZE
	.align		4
.L_33:
        /*0054*/ 	.byte	0x04, 0x1e
        /*0056*/ 	.short	(.L_35 - .L_34)
.L_34:
        /*0058*/ 	.word	0x00000000


	//----- nvinfo : EIATTR_CBANK_PARAM_SIZE
	.align		4
.L_35:
        /*005c*/ 	.byte	0x03, 0x19
        /*005e*/ 	.short	0x0018


	//----- nvinfo : EIATTR_PARAM_CBANK
	.align		4
        /*0060*/ 	.byte	0x04, 0x0a
        /*0062*/ 	.short	(.L_37 - .L_36)
	.align		4
.L_36:
        /*0064*/ 	.word	index@(.nv.constant0._Z9memkernelPjS_S_)
        /*0068*/ 	.short	0x0380
        /*006a*/ 	.short	0x0018


	//----- nvinfo : EIATTR_SW_WAR
	.align		4
.L_37:
        /*006c*/ 	.byte	0x04, 0x36
        /*006e*/ 	.short	(.L_39 - .L_38)
.L_38:
        /*0070*/ 	.word	0x00000008
.L_39:


//--------------------- .nv.callgraph             --------------------------
	.section	.nv.callgraph,"",@"SHT_CUDA_CALLGRAPH"
	.align	4
	.sectionentsize	8
	.align		4
        /*0000*/ 	.word	0x00000000
	.align		4
        /*0004*/ 	.word	0xffffffff
	.align		4
        /*0008*/ 	.word	0x00000000
	.align		4
        /*000c*/ 	.word	0xfffffffe
	.align		4
        /*0010*/ 	.word	0x00000000
	.align		4
        /*0014*/ 	.word	0xfffffffd
	.align		4
        /*0018*/ 	.word	0x00000000
	.align		4
        /*001c*/ 	.word	0xfffffffc


//--------------------- .text._Z10cudasanityPjj   --------------------------
	.section	.text._Z10cudasanityPjj,"ax",@progbits
	.align	128
        .global         _Z10cudasanityPjj
        .type           _Z10cudasanityPjj,@function
        .size           _Z10cudasanityPjj,(.L_x_14 - _Z10cudasanityPjj)
        .other          _Z10cudasanityPjj,@"STO_CUDA_ENTRY STV_DEFAULT"
_Z10cudasanityPjj:
.text._Z10cudasanityPjj:
[----:B------:R-:W-:Y:S01]  /*0000*/  LDC R1, c[0x0][0x37c] ;  /* 0x0000df00ff017b82 */ /* 0x000fe20000000800 */
[----:B------:R-:W0:Y:S07]  /*0010*/  S2R R5, SR_TID.X ;  /* 0x0000000000057919 */ /* 0x000e2e0000002100 */
[----:B------:R-:W1:Y:S01]  /*0020*/  S2UR UR5, SR_CgaCtaId ;  /* 0x00000000000579c3 */ /* 0x000e620000008800 */
[----:B------:R-:W2:Y:S01]  /*0030*/  LDCU.64 UR6, c[0x0][0x358] ;  /* 0x00006b00ff0677ac */ /* 0x000ea20008000a00 */
[----:B------:R-:W-:-:S06]  /*0040*/  UMOV UR4, 0x400 ;  /* 0x0000040000047882 */ /* 0x000fcc0000000000 */
[----:B------:R-:W3:Y:S08]  /*0050*/  LDC.64 R2, c[0x0][0x380] ;  /* 0x0000e000ff027b82 */ /* 0x000ef00000000a00 */
[----:B------:R-:W2:Y:S01]  /*0060*/  LDC R7, c[0x0][0x388] ;  /* 0x0000e200ff077b82 */ /* 0x000ea20000000800 */
[----:B-1----:R-:W-:-:S06]  /*0070*/  ULEA UR4, UR5, UR4, 0x18 ;  /* 0x0000000405047291 */ /* 0x002fcc000f8ec0ff */
[C---:B0-----:R-:W-:Y:S01]  /*0080*/  LEA R0, R5.reuse, UR4, 0x2 ;  /* 0x0000000405007c11 */ /* 0x041fe2000f8e10ff */
[----:B---3--:R-:W-:-:S05]  /*0090*/  IMAD.WIDE.U32 R2, R5, 0x4, R2 ;  /* 0x0000000405027825 */ /* 0x008fca00078e0002 */
[----:B--2---:R-:W-:Y:S04]  /*00a0*/  STG.E desc[UR6][R2.64], R7 ;  /* 0x0000000702007986 */ /* 0x004fe8000c101906 */
[----:B------:R-:W-:Y:S01]  /*00b0*/  STS [R0], R7 ;  /* 0x0000000700007388 */ /* 0x000fe20000000800 */
[----:B------:R-:W-:Y:S05]  /*00c0*/  EXIT ;  /* 0x000000000000794d */ /* 0x000fea0003800000 */
.L_x_0:
[----:B------:R-:W-:-:S00]  /*00d0*/  BRA `(.L_x_0) ;  /* 0xfffffffc00fc7947 */ /* 0x000fc0000383ffff */
[----:B------:R-:W-:-:S00]  /*00e0*/  NOP ;  /* 0x0000000000007918 */ /* 0x000fc00000000000 */
        /* <DEDUP_REMOVED lines=9> */
.L_x_14:


//--------------------- .text._Z9memkernelPjS_S_  --------------------------
	.section	.text._Z9memkernelPjS_S_,"ax",@progbits
	.align	128
        .global         _Z9memkernelPjS_S_
        .type           _Z9memkernelPjS_S_,@function
        .size           _Z9memkernelPjS_S_,(.L_x_15 - _Z9memkernelPjS_S_)
        .other          _Z9memkernelPjS_S_,@"STO_CUDA_ENTRY STV_DEFAULT"
_Z9memkernelPjS_S_:
.text._Z9memkernelPjS_S_:
[----:B------:R-:W-:Y:S01]  /*0000*/  LDC R1, c[0x0][0x37c] ;  /* 0x0000df00ff017b82 */ /* 0x000fe20000000800 */
[----:B------:R-:W0:Y:S01]  /*0010*/  S2R R0, SR_TID.X ;  /* 0x0000000000007919 */ /* 0x000e220000002100 */
[----:B------:R-:W1:Y:S01]  /*0020*/  LDCU.64 UR4, c[0x0][0x390] ;  /* 0x00007200ff0477ac */ /* 0x000e620008000a00 */
[----:B------:R-:W2:Y:S01]  /*0030*/  LDCU.64 UR6, c[0x0][0x358] ;  /* 0x00006b00ff0677ac */ /* 0x000ea20008000a00 */
[----:B------:R-:W3:Y:S01]  /*0040*/  LDCU.128 UR8, c[0x0][0x380] ;  /* 0x00007000ff0877ac */ /* 0x000ee20008000c00 */
[----:B0-----:R-:W-:-:S03]  /*0050*/  IMAD.WIDE.U32 R4, R0, 0x4, RZ ;  /* 0x0000000400047825 */ /* 0x001fc600078e00ff */
[----:B-1----:R-:W-:-:S04]  /*0060*/  IADD3 R2, P0, PT, R4, UR4, RZ ;  /* 0x0000000404027c10 */ /* 0x002fc8000ff1e0ff */
[----:B------:R-:W-:-:S05]  /*0070*/  IADD3.X R3, PT, PT, R5, UR5, RZ, P0, !PT ;  /* 0x0000000505037c10 */ /* 0x000fca00087fe4ff */
[----:B--2---:R-:W2:Y:S01]  /*0080*/  LDG.E R9, desc[UR6][R2.64] ;  /* 0x0000000602097981 */ /* 0x004ea2000c1e1900 */
[----:B------:R-:W0:Y:S01]  /*0090*/  S2UR UR5, SR_CgaCtaId ;  /* 0x00000000000579c3 */ /* 0x000e220000008800 */
[----:B------:R-:W-:Y:S01]  /*00a0*/  UMOV UR4, 0x400 ;  /* 0x0000040000047882 */ /* 0x000fe20000000000 */
[----:B---3--:R-:W-:Y:S01]  /*00b0*/  IADD3 R7, P1, PT, R4, UR8, RZ ;  /* 0x0000000804077c10 */ /* 0x008fe2000ff3e0ff */
[----:B------:R-:W-:Y:S03]  /*00c0*/  BSSY.RECONVERGENT B0, `(.L_x_1) ;  /* 0x00000e9000007945 */ /* 0x000fe60003800200 */
[----:B------:R-:W-:Y:S02]  /*00d0*/  ISETP.GE.U32.AND P0, PT, R7, UR10, PT ;  /* 0x0000000a07007c0c */ /* 0x000fe4000bf06070 */
[----:B------:R-:W-:-:S04]  /*00e0*/  IADD3.X R6, PT, PT, R5, UR9, RZ, P1, !PT ;  /* 0x0000000905067c10 */ /* 0x000fc80008ffe4ff */
[----:B------:R-:W-:Y:S01]  /*00f0*/  ISETP.GE.U32.AND.EX P0, PT, R6, UR11, PT, P0 ;  /* 0x0000000b06007c0c */ /* 0x000fe2000bf06100 */
[----:B0-----:R-:W-:-:S06]  /*0100*/  ULEA UR4, UR5, UR4, 0x18 ;  /* 0x0000000405047291 */ /* 0x001fcc000f8ec0ff */
[----:B------:R-:W-:-:S05]  /*0110*/  LEA R0, R0, UR4, 0x2 ;  /* 0x0000000400007c11 */ /* 0x000fca000f8e10ff */
[----:B--2---:R0:W-:Y:S01]  /*0120*/  STS [R0], R9 ;  /* 0x0000000900007388 */ /* 0x0041e20000000800 */
[----:B------:R-:W-:Y:S05]  /*0130*/  @P0 BRA `(.L_x_2) ;  /* 0x0000000c00840947 */ /* 0x000fea0003800000 */
[----:B------:R-:W-:Y:S01]  /*0140*/  IADD3 R7, P0, PT, R7, 0x100, RZ ;  /* 0x0000010007077810 */ /* 0x000fe20007f1e0ff */
[----:B------:R-:W-:Y:S01]  /*0150*/  ULOP3.LUT UR4, URZ, UR8, URZ, 0x33, !UPT ;  /* 0x00000008ff047292 */ /* 0x000fe2000f8e33ff */
[----:B------:R-:W-:Y:S01]  /*0160*/  BSSY.RECONVERGENT B1, `(.L_x_3) ;  /* 0x0000024000017945 */ /* 0x000fe20003800200 */
[----:B------:R-:W-:Y:S02]  /*0170*/  ULOP3.LUT UR5, URZ, UR9, URZ, 0x33, !UPT ;  /* 0x00000009ff057292 */ /* 0x000fe4000f8e33ff */
[----:B------:R-:W-:Y:S01]  /*0180*/  IMAD.X R6, RZ, RZ, R6, P0 ;  /* 0x000000ffff067224 */ /* 0x000fe200000e0606 */
[----:B------:R-:W-:Y:S01]  /*0190*/  ISETP.GT.U32.AND P0, PT, R7, UR10, PT ;  /* 0x0000000a07007c0c */ /* 0x000fe2000bf04070 */
[----:B------:R-:W1:Y:S03]  /*01a0*/  LDCU.64 UR12, c[0x0][0x380] ;  /* 0x00007000ff0c77ac */ /* 0x000e660008000a00 */
[----:B------:R-:W-:-:S04]  /*01b0*/  ISETP.GT.U32.AND.EX P0, PT, R6, UR11, PT, P0 ;  /* 0x0000000b06007c0c */ /* 0x000fc8000bf04100 */
[----:B------:R-:W-:-:S04]  /*01c0*/  SEL R7, R7, UR10, P0 ;  /* 0x0000000a07077c07 */ /* 0x000fc80008000000 */
[----:B------:R-:W-:Y:S02]  /*01d0*/  IADD3 R8, P1, P2, -R4, UR4, R7 ;  /* 0x0000000404087c10 */ /* 0x000fe4000fa3e107 */
[----:B------:R-:W-:Y:S02]  /*01e0*/  SEL R7, R6, UR11, P0 ;  /* 0x0000000b06077c07 */ /* 0x000fe40008000000 */
[----:B------:R-:W-:Y:S02]  /*01f0*/  LOP3.LUT R6, R8, 0x300, RZ, 0xc0, !PT ;  /* 0x0000030008067812 */ /* 0x000fe400078ec0ff */
[----:B------:R-:W-:Y:S01]  /*0200*/  IADD3.X R7, PT, PT, ~R5, UR5, R7, P1, P2 ;  /* 0x0000000505077c10 */ /* 0x000fe20008fe4507 */
[----:B-1----:R-:W-:Y:S01]  /*0210*/  IMAD.U32 R11, RZ, RZ, UR12 ;  /* 0x0000000cff0b7e24 */ /* 0x002fe2000f8e00ff */
[----:B------:R-:W-:Y:S01]  /*0220*/  ISETP.NE.U32.AND P1, PT, R6, 0x300, PT ;  /* 0x000003000600780c */ /* 0x000fe20003f25070 */
[----:B------:R-:W-:Y:S01]  /*0230*/  IMAD.U32 R15, RZ, RZ, UR13 ;  /* 0x0000000dff0f7e24 */ /* 0x000fe2000f8e00ff */
[----:B------:R-:W-:-:S02]  /*0240*/  ISETP.GE.U32.AND P0, PT, R8, 0x300, PT ;  /* 0x000003000800780c */ /* 0x000fc40003f06070 */
[----:B------:R-:W-:Y:S02]  /*0250*/  ISETP.NE.AND.EX P1, PT, RZ, RZ, PT, P1 ;  /* 0x000000ffff00720c */ /* 0x000fe40003f25310 */
[----:B------:R-:W-:-:S11]  /*0260*/  ISETP.GE.U32.AND.EX P0, PT, R7, RZ, PT, P0 ;  /* 0x000000ff0700720c */ /* 0x000fd60003f06100 */
[----:B------:R-:W-:Y:S05]  /*0270*/  @!P1 BRA `(.L_x_4) ;  /* 0x0000000000489947 */ /* 0x000fea0003800000 */
[----:B------:R-:W-:-:S05]  /*0280*/  SHF.R.U64 R8, R8, 0x8, R7 ;  /* 0x0000000808087819 */ /* 0x000fca0000001207 */
[----:B------:R-:W-:-:S05]  /*0290*/  VIADD R8, R8, 0x1 ;  /* 0x0000000108087836 */ /* 0x000fca0000000000 */
[----:B------:R-:W-:-:S04]  /*02a0*/  LOP3.LUT R8, R8, 0x3, RZ, 0xc0, !PT ;  /* 0x0000000308087812 */ /* 0x000fc800078ec0ff */
[----:B------:R-:W-:-:S05]  /*02b0*/  IADD3 R8, P1, PT, RZ, -R8, RZ ;  /* 0x80000008ff087210 */ /* 0x000fca0007f3e0ff */
[----:B------:R-:W-:-:S08]  /*02c0*/  IMAD.X R10, RZ, RZ, -0x1, P1 ;  /* 0xffffffffff0a7424 */ /* 0x000fd000008e06ff */
.L_x_5:
[----:B------:R-:W-:-:S05]  /*02d0*/  IADD3 R6, P1, PT, R4, R11, RZ ;  /* 0x0000000b04067210 */ /* 0x000fca0007f3e0ff */
[----:B------:R-:W-:-:S05]  /*02e0*/  IMAD.X R7, R5, 0x1, R15, P1 ;  /* 0x0000000105077824 */ /* 0x000fca00008e060f */
[----:B------:R-:W2:Y:S01]  /*02f0*/  LDG.E R6, desc[UR6][R6.64] ;  /* 0x0000000606067981 */ /* 0x000ea2000c1e1900 */
[----:B------:R-:W-:-:S05]  /*0300*/  IADD3 R11, P2, PT, R11, 0x100, RZ ;  /* 0x000001000b0b7810 */ /* 0x000fca0007f5e0ff */
[----:B------:R-:W-:Y:S01]  /*0310*/  IMAD.X R15, RZ, RZ, R15, P2 ;  /* 0x000000ffff0f7224 */ /* 0x000fe200010e060f */
[----:B--2---:R-:W-:-:S13]  /*0320*/  ISETP.NE.AND P1, PT, R6, RZ, PT ;  /* 0x000000ff0600720c */ /* 0x004fda0003f25270 */
[----:B0-----:R-:W-:-:S05]  /*0330*/  @P1 VIADD R9, R9, 0x1 ;  /* 0x0000000109091836 */ /* 0x001fca0000000000 */
[----:B------:R1:W-:Y:S01]  /*0340*/  @P1 STS [R0], R9 ;  /* 0x0000000900001388 */ /* 0x0003e20000000800 */
[----:B------:R-:W-:-:S05]  /*0350*/  IADD3 R8, P1, PT, R8, 0x1, RZ ;  /* 0x0000000108087810 */ /* 0x000fca0007f3e0ff */
[----:B------:R-:W-:Y:S01]  /*0360*/  IMAD.X R10, RZ, RZ, R10, P1 ;  /* 0x000000ffff0a7224 */ /* 0x000fe200008e060a */
[----:B------:R-:W-:-:S04]  /*0370*/  ISETP.NE.U32.AND P1, PT, R8, RZ, PT ;  /* 0x000000ff0800720c */ /* 0x000fc80003f25070 */
[----:B------:R-:W-:-:S13]  /*0380*/  ISETP.NE.AND.EX P1, PT, R10, RZ, PT, P1 ;  /* 0x000000ff0a00720c */ /* 0x000fda0003f25310 */
[----:B-1----:R-:W-:Y:S05]  /*0390*/  @P1 BRA `(.L_x_5) ;  /* 0xfffffffc00cc1947 */ /* 0x002fea000383ffff */
.L_x_4:
[----:B------:R-:W-:Y:S05]  /*03a0*/  BSYNC.RECONVERGENT B1 ;  /* 0x0000000000017941 */ /* 0x000fea0003800200 */
.L_x_3:
[----:B------:R-:W-:Y:S05]  /*03b0*/  @!P0 BRA `(.L_x_2) ;  /* 0x0000000800e48947 */ /* 0x000fea0003800000 */
[----:B------:R-:W1:Y:S01]  /*03c0*/  LDC.64 R12, c[0x0][0x388] ;  /* 0x0000e200ff0c7b82 */ /* 0x000e620000000a00 */
[----:B------:R-:W-:Y:S01]  /*03d0*/  IADD3 R11, P0, PT, R4, R11, RZ ;  /* 0x0000000b040b7210 */ /* 0x000fe20007f1e0ff */
[----:B------:R-:W-:Y:S04]  /*03e0*/  BSSY.RECONVERGENT B1, `(.L_x_6) ;  /* 0x000001e000017945 */ /* 0x000fe80003800200 */
[----:B------:R-:W-:Y:S01]  /*03f0*/  IMAD.X R8, R5, 0x1, R15, P0 ;  /* 0x0000000105087824 */ /* 0x000fe200000e060f */
[----:B------:R-:W-:Y:S01]  /*0400*/  IADD3 R4, P0, PT, R11, 0x200, RZ ;  /* 0x000002000b047810 */ /* 0x000fe20007f1e0ff */
[----:B------:R-:W2:Y:S04]  /*0410*/  LDC.64 R6, c[0x0][0x388] ;  /* 0x0000e200ff067b82 */ /* 0x000ea80000000a00 */
[----:B------:R-:W-:Y:S01]  /*0420*/  IMAD.X R5, RZ, RZ, R8, P0 ;  /* 0x000000ffff057224 */ /* 0x000fe200000e0608 */
[----:B------:R-:W-:-:S02]  /*0430*/  PLOP3.LUT P0, PT, PT, PT, PT, 0x80, 0x8 ;  /* 0x000000000008781c */ /* 0x000fc40003f0f070 */
[----:B-1----:R-:W-:-:S04]  /*0440*/  ISETP.GE.U32.AND P1, PT, R11, R12, PT ;  /* 0x0000000c0b00720c */ /* 0x002fc80003f26070 */
[----:B------:R-:W-:-:S13]  /*0450*/  ISETP.GE.U32.AND.EX P1, PT, R8, R13, PT, P1 ;  /* 0x0000000d0800720c */ /* 0x000fda0003f26110 */
[----:B--2---:R-:W-:Y:S05]  /*0460*/  @!P1 BRA `(.L_x_7) ;  /* 0x0000000000549947 */ /* 0x004fea0003800000 */
[----:B------:R-:W2:Y:S04]  /*0470*/  LDG.E R16, desc[UR6][R4.64+-0x200] ;  /* 0xfffe000604107981 */ /* 0x000ea8000c1e1900 */
[----:B------:R-:W3:Y:S04]  /*0480*/  LDG.E R10, desc[UR6][R4.64+-0x100] ;  /* 0xffff0006040a7981 */ /* 0x000ee8000c1e1900 */
[----:B------:R-:W4:Y:S04]  /*0490*/  LDG.E R14, desc[UR6][R4.64] ;  /* 0x00000006040e7981 */ /* 0x000f28000c1e1900 */
[----:B------:R-:W5:Y:S01]  /*04a0*/  LDG.E R15, desc[UR6][R4.64+0x100] ;  /* 0x00010006040f7981 */ /* 0x000f62000c1e1900 */
[----:B--2---:R-:W-:-:S02]  /*04b0*/  ISETP.NE.AND P0, PT, R16, RZ, PT ;  /* 0x000000ff1000720c */ /* 0x004fc40003f05270 */
[----:B---3--:R-:W-:Y:S02]  /*04c0*/  ISETP.NE.AND P1, PT, R10, RZ, PT ;  /* 0x000000ff0a00720c */ /* 0x008fe40003f25270 */
[----:B----4-:R-:W-:Y:S02]  /*04d0*/  ISETP.NE.AND P2, PT, R14, RZ, PT ;  /* 0x000000ff0e00720c */ /* 0x010fe40003f45270 */
[----:B-----5:R-:W-:-:S07]  /*04e0*/  ISETP.NE.AND P3, PT, R15, RZ, PT ;  /* 0x000000ff0f00720c */ /* 0x020fce0003f65270 */
[----:B0-----:R-:W-:-:S05]  /*04f0*/  @P0 VIADD R9, R9, 0x1 ;  /* 0x0000000109090836 */ /* 0x001fca0000000000 */
[----:B------:R0:W-:Y:S01]  /*0500*/  @P0 STS [R0], R9 ;  /* 0x0000000900000388 */ /* 0x0001e20000000800 */
[----:B------:R-:W-:Y:S01]  /*0510*/  PLOP3.LUT P0, PT, PT, PT, PT, 0x8, 0x80 ;  /* 0x000000000080781c */ /* 0x000fe20003f0e170 */
[----:B0-----:R-:W-:-:S05]  /*0520*/  @P1 VIADD R9, R9, 0x1 ;  /* 0x0000000109091836 */ /* 0x001fca0000000000 */
[----:B------:R0:W-:Y:S01]  /*0530*/  @P1 STS [R0], R9 ;  /* 0x0000000900001388 */ /* 0x0001e20000000800 */
[----:B------:R-:W-:-:S05]  /*0540*/  IADD3 R11, P1, PT, R11, 0x400, RZ ;  /* 0x000004000b0b7810 */ /* 0x000fca0007f3e0ff */
[----:B------:R-:W-:Y:S02]  /*0550*/  IMAD.X R8, RZ, RZ, R8, P1 ;  /* 0x000000ffff087224 */ /* 0x000fe400008e0608 */
[----:B0-----:R-:W-:-:S05]  /*0560*/  @P2 VIADD R9, R9, 0x1 ;  /* 0x0000000109092836 */ /* 0x001fca0000000000 */
[----:B------:R0:W-:Y:S01]  /*0570*/  @P2 STS [R0], R9 ;  /* 0x0000000900002388 */ /* 0x0001e20000000800 */
[----:B------:R-:W-:-:S05]  /*0580*/  IADD3 R4, P2, PT, R4, 0x400, RZ ;  /* 0x0000040004047810 */ /* 0x000fca0007f5e0ff */
[----:B------:R-:W-:Y:S02]  /*0590*/  IMAD.X R5, RZ, RZ, R5, P2 ;  /* 0x000000ffff057224 */ /* 0x000fe400010e0605 */
[----:B0-----:R-:W-:-:S05]  /*05a0*/  @P3 VIADD R9, R9, 0x1 ;  /* 0x0000000109093836 */ /* 0x001fca0000000000 */
[----:B------:R1:W-:Y:S02]  /*05b0*/  @P3 STS [R0], R9 ;  /* 0x0000000900003388 */ /* 0x0003e40000000800 */
.L_x_7:
[----:B------:R-:W-:Y:S05]  /*05c0*/  BSYNC.RECONVERGENT B1 ;  /* 0x0000000000017941 */ /* 0x000fea0003800200 */
.L_x_6:
[CC--:B------:R-:W-:Y:S01]  /*05d0*/  IADD3 R10, P3, PT, -R11.reuse, R12.reuse, RZ ;  /* 0x0000000c0b0a7210 */ /* 0x0c0fe20007f7e1ff */
[----:B------:R-:W-:Y:S01]  /*05e0*/  BSSY.RECONVERGENT B1, `(.L_x_8) ;  /* 0x0000051000017945 */ /* 0x000fe20003800200 */
[----:B------:R-:W-:Y:S02]  /*05f0*/  ISETP.GE.U32.AND P1, PT, R11, R12, PT ;  /* 0x0000000c0b00720c */ /* 0x000fe40003f26070 */
[----:B------:R-:W-:Y:S01]  /*0600*/  ISETP.LE.U32.AND P2, PT, R10, 0xc00, PT ;  /* 0x00000c000a00780c */ /* 0x000fe20003f43070 */
[----:B------:R-:W-:Y:S01]  /*0610*/  IMAD.X R10, R13, 0x1, ~R8, P3 ;  /* 0x000000010d0a7824 */ /* 0x000fe200018e0e08 */
[----:B------:R-:W-:-:S04]  /*0620*/  ISETP.GE.U32.AND.EX P1, PT, R8, R13, PT, P1 ;  /* 0x0000000d0800720c */ /* 0x000fc80003f26110 */
[----:B------:R-:W-:-:S13]  /*0630*/  ISETP.LE.U32.OR.EX P1, PT, R10, RZ, P1, P2 ;  /* 0x000000ff0a00720c */ /* 0x000fda0000f23520 */
[----:B------:R-:W-:Y:S05]  /*0640*/  @P1 BRA `(.L_x_9) ;  /* 0x0000000400281947 */ /* 0x000fea0003800000 */
[----:B------:R-:W-:Y:S02]  /*0650*/  IADD3 R12, P1, PT, R12, -0xc00, RZ ;  /* 0xfffff4000c0c7810 */ /* 0x000fe40007f3e0ff */
[----:B------:R-:W-:Y:S02]  /*0660*/  PLOP3.LUT P0, PT, PT, PT, PT, 0x8, 0x80 ;  /* 0x000000000080781c */ /* 0x000fe40003f0e170 */
[----:B------:R-:W-:-:S11]  /*0670*/  IADD3.X R13, PT, PT, R13, -0x1, RZ, P1, !PT ;  /* 0xffffffff0d0d7810 */ /* 0x000fd60000ffe4ff */
.L_x_10:
[----:B--2---:R-:W2:Y:S04]  /*0680*/  LDG.E R26, desc[UR6][R4.64+-0x200] ;  /* 0xfffe0006041a7981 */ /* 0x004ea8000c1e1900 */
[----:B------:R-:W3:Y:S04]  /*0690*/  LDG.E R10, desc[UR6][R4.64+-0x100] ;  /* 0xffff0006040a7981 */ /* 0x000ee8000c1e1900 */
[----:B------:R-:W4:Y:S04]  /*06a0*/  LDG.E R14, desc[UR6][R4.64] ;  /* 0x00000006040e7981 */ /* 0x000f28000c1e1900 */
[----:B------:R-:W5:Y:S04]  /*06b0*/  LDG.E R15, desc[UR6][R4.64+0x100] ;  /* 0x00010006040f7981 */ /* 0x000f68000c1e1900 */
        /* <DEDUP_REMOVED lines=9> */
[----:B------:R-:W5:Y:S01]  /*0750*/  LDG.E R25, desc[UR6][R4.64+0xb00] ;  /* 0x000b000604197981 */ /* 0x000f62000c1e1900 */
[----:B--2---:R-:W-:-:S03]  /*0760*/  ISETP.NE.AND P3, PT, R26, RZ, PT ;  /* 0x000000ff1a00720c */ /* 0x004fc60003f65270 */
[----:B------:R-:W2:Y:S01]  /*0770*/  LDG.E R26, desc[UR6][R4.64+0xc00] ;  /* 0x000c0006041a7981 */ /* 0x000ea2000c1e1900 */
[----:B---3--:R-:W-:-:S03]  /*0780*/  ISETP.NE.AND P4, PT, R10, RZ, PT ;  /* 0x000000ff0a00720c */ /* 0x008fc60003f85270 */
[----:B------:R-:W3:Y:S01]  /*0790*/  LDG.E R10, desc[UR6][R4.64+0xd00] ;  /* 0x000d0006040a7981 */ /* 0x000ee2000c1e1900 */
[----:B----4-:R-:W-:Y:S02]  /*07a0*/  ISETP.NE.AND P1, PT, R14, RZ, PT ;  /* 0x000000ff0e00720c */ /* 0x010fe40003f25270 */
[----:B-----5:R-:W-:-:S03]  /*07b0*/  ISETP.NE.AND P2, PT, R15, RZ, PT ;  /* 0x000000ff0f00720c */ /* 0x020fc60003f45270 */
[----:B01----:R-:W-:-:S05]  /*07c0*/  @P3 VIADD R9, R9, 0x1 ;  /* 0x0000000109093836 */ /* 0x003fca0000000000 */
[----:B------:R0:W-:Y:S01]  /*07d0*/  @P3 STS [R0], R9 ;  /* 0x0000000900003388 */ /* 0x0001e20000000800 */
[----:B------:R-:W-:Y:S01]  /*07e0*/  ISETP.NE.AND P3, PT, R16, RZ, PT ;  /* 0x000000ff1000720c */ /* 0x000fe20003f65270 */
[----:B0-----:R-:W-:-:S05]  /*07f0*/  @P4 VIADD R9, R9, 0x1 ;  /* 0x0000000109094836 */ /* 0x001fca0000000000 */
        /* <DEDUP_REMOVED lines=27> */
[----:B------:R0:W-:Y:S02]  /*09b0*/  @P1 STS [R0], R9 ;  /* 0x0000000900001388 */ /* 0x0001e40000000800 */
[----:B0-----:R-:W-:-:S05]  /*09c0*/  @P2 VIADD R9, R9, 0x1 ;  /* 0x0000000109092836 */ /* 0x001fca0000000000 */
[----:B------:R0:W-:Y:S02]  /*09d0*/  @P2 STS [R0], R9 ;  /* 0x0000000900002388 */ /* 0x0001e40000000800 */
[----:B0-----:R-:W-:-:S05]  /*09e0*/  @P3 VIADD R9, R9, 0x1 ;  /* 0x0000000109093836 */ /* 0x001fca0000000000 */
[----:B------:R0:W-:Y:S02]  /*09f0*/  @P3 STS [R0], R9 ;  /* 0x0000000900003388 */ /* 0x0001e40000000800 */
[----:B0-----:R-:W-:-:S05]  /*0a00*/  @P4 VIADD R9, R9, 0x1 ;  /* 0x0000000109094836 */ /* 0x001fca0000000000 */
[----:B------:R0:W-:Y:S01]  /*0a10*/  @P4 STS [R0], R9 ;  /* 0x0000000900004388 */ /* 0x0001e20000000800 */
[----:B--2---:R-:W-:Y:S02]  /*0a20*/  ISETP.NE.AND P1, PT, R26, RZ, PT ;  /* 0x000000ff1a00720c */ /* 0x004fe40003f25270 */
[----:B---3--:R-:W-:-:S11]  /*0a30*/  ISETP.NE.AND P2, PT, R10, RZ, PT ;  /* 0x000000ff0a00720c */ /* 0x008fd60003f45270 */
[----:B0-----:R-:W-:-:S05]  /*0a40*/  @P1 VIADD R9, R9, 0x1 ;  /* 0x0000000109091836 */ /* 0x001fca0000000000 */
[----:B------:R0:W-:Y:S01]  /*0a50*/  @P1 STS [R0], R9 ;  /* 0x0000000900001388 */ /* 0x0001e20000000800 */
[----:B------:R-:W-:-:S05]  /*0a60*/  IADD3 R11, P1, PT, R11, 0x1000, RZ ;  /* 0x000010000b0b7810 */ /* 0x000fca0007f3e0ff */
[----:B------:R-:W-:Y:S01]  /*0a70*/  IMAD.X R8, RZ, RZ, R8, P1 ;  /* 0x000000ffff087224 */ /* 0x000fe200008e0608 */
[----:B------:R-:W-:Y:S01]  /*0a80*/  ISETP.GE.U32.AND P1, PT, R11, R12, PT ;  /* 0x0000000c0b00720c */ /* 0x000fe20003f26070 */
[----:B0-----:R-:W-:-:S03]  /*0a90*/  @P2 VIADD R9, R9, 0x1 ;  /* 0x0000000109092836 */ /* 0x001fc60000000000 */
[----:B------:R-:W-:Y:S02]  /*0aa0*/  ISETP.GE.U32.AND.EX P1, PT, R8, R13, PT, P1 ;  /* 0x0000000d0800720c */ /* 0x000fe40003f26110 */
[----:B------:R2:W-:Y:S01]  /*0ab0*/  @P2 STS [R0], R9 ;  /* 0x0000000900002388 */ /* 0x0005e20000000800 */
[----:B------:R-:W-:-:S05]  /*0ac0*/  IADD3 R4, P2, PT, R4, 0x1000, RZ ;  /* 0x0000100004047810 */ /* 0x000fca0007f5e0ff */
[----:B------:R-:W-:-:S05]  /*0ad0*/  IMAD.X R5, RZ, RZ, R5, P2 ;  /* 0x000000ffff057224 */ /* 0x000fca00010e0605 */
[----:B------:R-:W-:Y:S05]  /*0ae0*/  @!P1 BRA `(.L_x_10) ;  /* 0xfffffff800e49947 */ /* 0x000fea000383ffff */
.L_x_9:
[----:B------:R-:W-:Y:S05]  /*0af0*/  BSYNC.RECONVERGENT B1 ;  /* 0x0000000000017941 */ /* 0x000fea0003800200 */
.L_x_8:
        /* <DEDUP_REMOVED lines=8> */
[----:B------:R-:W3:Y:S04]  /*0b80*/  LDG.E R20, desc[UR6][R4.64+-0x200] ;  /* 0xfffe000604147981 */ /* 0x000ee8000c1e1900 */
[----:B------:R-:W4:Y:S04]  /*0b90*/  LDG.E R10, desc[UR6][R4.64+-0x100] ;  /* 0xffff0006040a7981 */ /* 0x000f28000c1e1900 */
[----:B------:R-:W5:Y:S01]  /*0ba0*/  LDG.E R14, desc[UR6][R4.64] ;  /* 0x00000006040e7981 */ /* 0x000f62000c1e1900 */
[----:B------:R-:W-:-:S03]  /*0bb0*/  IADD3 R12, P0, PT, R4, 0x400, RZ ;  /* 0x00000400040c7810 */ /* 0x000fc60007f1e0ff */
[----:B------:R-:W2:Y:S02]  /*0bc0*/  LDG.E R15, desc[UR6][R4.64+0x100] ;  /* 0x00010006040f7981 */ /* 0x000ea4000c1e1900 */
[----:B------:R-:W-:Y:S02]  /*0bd0*/  IMAD.X R13, RZ, RZ, R5, P0 ;  /* 0x000000ffff0d7224 */ /* 0x000fe400000e0605 */
[----:B------:R-:W2:Y:S04]  /*0be0*/  LDG.E R16, desc[UR6][R4.64+0x200] ;  /* 0x0002000604107981 */ /* 0x000ea8000c1e1900 */
[----:B------:R-:W2:Y:S04]  /*0bf0*/  LDG.E R17, desc[UR6][R12.64+-0x100] ;  /* 0xffff00060c117981 */ /* 0x000ea8000c1e1900 */
[----:B------:R-:W2:Y:S04]  /*0c00*/  LDG.E R18, desc[UR6][R12.64] ;  /* 0x000000060c127981 */ /* 0x000ea8000c1e1900 */
[----:B------:R-:W2:Y:S01]  /*0c10*/  LDG.E R19, desc[UR6][R12.64+0x100] ;  /* 0x000100060c137981 */ /* 0x000ea2000c1e1900 */
[----:B---3--:R-:W-:-:S02]  /*0c20*/  ISETP.NE.AND P2, PT, R20, RZ, PT ;  /* 0x000000ff1400720c */ /* 0x008fc40003f45270 */
[----:B----4-:R-:W-:Y:S02]  /*0c30*/  ISETP.NE.AND P3, PT, R10, RZ, PT ;  /* 0x000000ff0a00720c */ /* 0x010fe40003f65270 */
[----:B-----5:R-:W-:Y:S02]  /*0c40*/  ISETP.NE.AND P0, PT, R14, RZ, PT ;  /* 0x000000ff0e00720c */ /* 0x020fe40003f05270 */
[----:B--2---:R-:W-:-:S07]  /*0c50*/  ISETP.NE.AND P1, PT, R15, RZ, PT ;  /* 0x000000ff0f00720c */ /* 0x004fce0003f25270 */
        /* <DEDUP_REMOVED lines=21> */
[----:B------:R0:W-:Y:S01]  /*0db0*/  @P0 STS [R0], R9 ;  /* 0x0000000900000388 */ /* 0x0001e20000000800 */
[----:B------:R-:W-:Y:S01]  /*0dc0*/  PLOP3.LUT P0, PT, PT, PT, PT, 0x8, 0x80 ;  /* 0x000000000080781c */ /* 0x000fe20003f0e170 */
[----:B0-----:R-:W-:-:S05]  /*0dd0*/  @P1 VIADD R9, R9, 0x1 ;  /* 0x0000000109091836 */ /* 0x001fca0000000000 */
[----:B------:R3:W-:Y:S01]  /*0de0*/  @P1 STS [R0], R9 ;  /* 0x0000000900001388 */ /* 0x0007e20000000800 */
[----:B------:R-:W-:-:S05]  /*0df0*/  IADD3 R11, P1, PT, R11, 0x400, RZ ;  /* 0x000004000b0b7810 */ /* 0x000fca0007f3e0ff */
[----:B------:R-:W-:-:S08]  /*0e00*/  IMAD.X R8, RZ, RZ, R8, P1 ;  /* 0x000000ffff087224 */ /* 0x000fd000008e0608 */
.L_x_12:
[----:B------:R-:W-:Y:S05]  /*0e10*/  BSYNC.RECONVERGENT B1 ;  /* 0x0000000000017941 */ /* 0x000fea0003800200 */
.L_x_11:
[----:B------:R-:W-:-:S04]  /*0e20*/  ISETP.LT.U32.AND P1, PT, R11, R6, PT ;  /* 0x000000060b00720c */ /* 0x000fc80003f21070 */
[----:B------:R-:W-:-:S13]  /*0e30*/  ISETP.LT.U32.OR.EX P0, PT, R8, R7, P0, P1 ;  /* 0x000000070800720c */ /* 0x000fda0000701510 */
[----:B------:R-:W-:Y:S05]  /*0e40*/  @!P0 BRA `(.L_x_2) ;  /* 0x0000000000408947 */ /* 0x000fea0003800000 */
[----:B------:R-:W4:Y:S04]  /*0e50*/  LDG.E R10, desc[UR6][R4.64+-0x200] ;  /* 0xfffe0006040a7981 */ /* 0x000f28000c1e1900 */
[----:B------:R-:W5:Y:S04]  /*0e60*/  LDG.E R6, desc[UR6][R4.64+-0x100] ;  /* 0xffff000604067981 */ /* 0x000f68000c1e1900 */
[----:B------:R-:W2:Y:S04]  /*0e70*/  LDG.E R7, desc[UR6][R4.64] ;  /* 0x0000000604077981 */ /* 0x000ea8000c1e1900 */
[----:B------:R-:W3:Y:S01]  /*0e80*/  LDG.E R8, desc[UR6][R4.64+0x100] ;  /* 0x0001000604087981 */ /* 0x000ee2000c1e1900 */
[----:B----4-:R-:W-:-:S02]  /*0e90*/  ISETP.NE.AND P0, PT, R10, RZ, PT ;  /* 0x000000ff0a00720c */ /* 0x010fc40003f05270 */
[----:B-----5:R-:W-:Y:S02]  /*0ea0*/  ISETP.NE.AND P1, PT, R6, RZ, PT ;  /* 0x000000ff0600720c */ /* 0x020fe40003f25270 */
[----:B--2---:R-:W-:Y:S02]  /*0eb0*/  ISETP.NE.AND P2, PT, R7, RZ, PT ;  /* 0x000000ff0700720c */ /* 0x004fe40003f45270 */
[----:B---3--:R-:W-:-:S07]  /*0ec0*/  ISETP.NE.AND P3, PT, R8, RZ, PT ;  /* 0x000000ff0800720c */ /* 0x008fce0003f65270 */
[----:B01----:R-:W-:-:S05]  /*0ed0*/  @P0 VIADD R9, R9, 0x1 ;  /* 0x0000000109090836 */ /* 0x003fca0000000000 */
[----:B------:R0:W-:Y:S02]  /*0ee0*/  @P0 STS [R0], R9 ;  /* 0x0000000900000388 */ /* 0x0001e40000000800 */
[----:B0-----:R-:W-:-:S05]  /*0ef0*/  @P1 VIADD R9, R9, 0x1 ;  /* 0x0000000109091836 */ /* 0x001fca0000000000 */
[----:B------:R0:W-:Y:S02]  /*0f00*/  @P1 STS [R0], R9 ;  /* 0x0000000900001388 */ /* 0x0001e40000000800 */
[----:B0-----:R-:W-:-:S05]  /*0f10*/  @P2 VIADD R9, R9, 0x1 ;  /* 0x0000000109092836 */ /* 0x001fca0000000000 */
[----:B------:R0:W-:Y:S02]  /*0f20*/  @P2 STS [R0], R9 ;  /* 0x0000000900002388 */ /* 0x0001e40000000800 */
[----:B0-----:R-:W-:-:S05]  /*0f30*/  @P3 VIADD R9, R9, 0x1 ;  /* 0x0000000109093836 */ /* 0x001fca0000000000 */
[----:B------:R4:W-:Y:S02]  /*0f40*/  @P3 STS [R0], R9 ;  /* 0x0000000900003388 */ /* 0x0009e40000000800 */
.L_x_2:
[----:B------:R-:W-:Y:S05]  /*0f50*/  BSYNC.RECONVERGENT B0 ;  /* 0x0000000000007941 */ /* 0x000fea0003800200 */
.L_x_1:
[----:B------:R-:W-:Y:S01]  /*0f60*/  STG.E desc[UR6][R2.64], R9 ;  /* 0x0000000902007986 */ /* 0x000fe2000c101906 */
[----:B------:R-:W-:Y:S06]  /*0f70*/  BAR.SYNC.DEFER_BLOCKING 0x0 ;  /* 0x0000000000007b1d */ /* 0x000fec0000010000 */
[----:B------:R-:W-:Y:S05]  /*0f80*/  EXIT ;  /* 0x000000000000794d */ /* 0x000fea0003800000 */
.L_x_13:
        /* <DEDUP_REMOVED lines=15> */
.L_x_15:


//--------------------- .nv.shared._Z10cudasanityPjj --------------------------
	.section	.nv.shared._Z10cudasanityPjj,"aw",@nobits
	.sectionflags	@""
	.align	4
.nv.shared._Z10cudasanityPjj:
	.zero		1280


//--------------------- .nv.shared.reserved.0     --------------------------
	.section	.nv.shared.reserved.0,"aw",@nobits
	.weak		__nv_reservedSMEM_offset_0_alias
	.size		__nv_reservedSMEM_offset_0_alias, 0, 64
	.other		__nv_reservedSMEM_offset_0_alias,@"STO_CUDA_RESERVED_SHARED STV_DEFAULT"
__nv_reservedSMEM_offset_0_alias:
	.zero		0
	.zero		64


//--------------------- .nv.shared._Z9memkernelPjS_S_ --------------------------
	.section	.nv.shared._Z9memkernelPjS_S_,"aw",@nobits
	.sectionflags	@""
	.align	4
.nv.shared._Z9memkernelPjS_S_:
	.zero		1280


//--------------------- .nv.constant0._Z10cudasanityPjj --------------------------
	.section	.nv.constant0._Z10cudasanityPjj,"a",@progbits
	.sectionflags	@""
	.align	4
.nv.constant0._Z10cudasanityPjj:
	.zero		908


//--------------------- .nv.constant0._Z9memkernelPjS_S_ --------------------------
	.section	.nv.constant0._Z9memkernelPjS_S_,"a",@progbits
	.sectionflags	@""
	.align	4
.nv.constant0._Z9memkernelPjS_S_:
	.zero		920


//--------------------- SYMBOLS --------------------------

	.type		.nv.reservedSmem.offset0,@object
	.size		.nv.reservedSmem.offset0,0x4
	.type		.nv.reservedSmem.cap,@object
	.size		.nv.reservedSmem.cap,0x4
